//
// Generated by NVIDIA NVVM Compiler
//
// Compiler Build ID: CL-36424714
// Cuda compilation tools, release 13.0, V13.0.88
// Based on NVVM 20.0.0
//

.version 9.0
.target sm_100
.address_size 64

	// .globl	_ZN4b40c4util11FlushKernelIvEEvv

.visible .entry _ZN4b40c4util11FlushKernelIvEEvv()
{


	ret;

}


// ===== COMPILED SASS (sm_100) =====

	.target	sm_100

	.elftype	@"ET_EXEC"


//--------------------- .note.nv.tkinfo           --------------------------
	.section	.note.nv.tkinfo,"",@"SHT_NOTE"
	.sectionflags	@"SHF_NOTE_NV_TKINFO"
	.tkinfo
        /*0018*/ 	.word	0x00000002
        /*0030*/ 	.string	""
        /*0030*/ 	.string	"ptxas"
        /*0030*/ 	.string	"Cuda compilation tools, release 13.0, V13.0.88"
        /*0030*/ 	.string	"Build cuda_13.0.r13.0/compiler.36424714_0"
        /*0030*/ 	.string	"-arch sm_100 -m 64 "



//--------------------- .note.nv.cuinfo           --------------------------
	.section	.note.nv.cuinfo,"",@"SHT_NOTE"
	.sectionflags	@"SHF_NOTE_NV_CUINFO"
        /*0018*/ 	.short	0x0002
        /*001a*/ 	.short	0x0064
        /*001c*/ 	.short	0x0082
	.zero		2


//--------------------- .nv.info                  --------------------------
	.section	.nv.info,"",@"SHT_CUDA_INFO"
	.align	4


	//----- nvinfo : EIATTR_REGCOUNT
	.align		4
        /*0000*/ 	.byte	0x04, 0x2f
        /*0002*/ 	.short	(.L_1 - .L_0)
	.align		4
.L_0:
        /*0004*/ 	.word	index@(_ZN4b40c4util11FlushKernelIvEEvv)
        /*0008*/ 	.word	0x00000004


	//----- nvinfo : EIATTR_FRAME_SIZE
	.align		4
.L_1:
        /*000c*/ 	.byte	0x04, 0x11
        /*000e*/ 	.short	(.L_3 - .L_2)
	.align		4
.L_2:
        /*0010*/ 	.word	index@(_ZN4b40c4util11FlushKernelIvEEvv)
        /*0014*/ 	.word	0x00000000


	//----- nvinfo : EIATTR_MIN_STACK_SIZE
	.align		4
.L_3:
        /*0018*/ 	.byte	0x04, 0x12
        /*001a*/ 	.short	(.L_5 - .L_4)
	.align		4
.L_4:
        /*001c*/ 	.word	index@(_ZN4b40c4util11FlushKernelIvEEvv)
        /*0020*/ 	.word	0x00000000
.L_5:


//--------------------- .nv.compat                --------------------------
	.section	.nv.compat,"",@"SHT_CUDA_COMPAT_INFO"
	.align	4
        /*0000*/ 	.byte	0x02, 0x09, 0x00, 0x00, 0x02, 0x02, 0x01, 0x00, 0x02, 0x05, 0x05, 0x00, 0x03, 0x07, 0x01, 0x01
        /*0010*/ 	.byte	0x02, 0x03, 0x00, 0x00, 0x02, 0x06, 0x01, 0x00, 0x04, 0x0b, 0x08, 0x00, 0x09, 0x00, 0x00, 0x00
        /*0020*/ 	.byte	0x00, 0x00, 0x00, 0x00


//--------------------- .nv.info._ZN4b40c4util11FlushKernelIvEEvv --------------------------
	.section	.nv.info._ZN4b40c4util11FlushKernelIvEEvv,"",@"SHT_CUDA_INFO"
	.sectionflags	@""
	.align	4


	//----- nvinfo : EIATTR_CUDA_API_VERSION
	.align		4
        /*0000*/ 	.byte	0x04, 0x37
        /*0002*/ 	.short	(.L_7 - .L_6)
.L_6:
        /*0004*/ 	.word	0x00000082


	//----- nvinfo : EIATTR_SPARSE_MMA_MASK
	.align		4
.L_7:
        /*0008*/ 	.byte	0x03, 0x50
        /*000a*/ 	.short	0x0000


	//----- nvinfo : EIATTR_MAXREG_COUNT
	.align		4
        /*000c*/ 	.byte	0x03, 0x1b
        /*000e*/ 	.short	0x00ff


	//----- nvinfo : EIATTR_MERCURY_ISA_VERSION
	.align		4
        /*0010*/ 	.byte	0x03, 0x5f
        /*0012*/ 	.short	0x0101


	//----- nvinfo : EIATTR_VRC_CTA_INIT_COUNT
	.align		4
        /*0014*/ 	.byte	0x02, 0x4a
	.zero		1
	.zero		1


	//----- nvinfo : EIATTR_EXIT_INSTR_OFFSETS
	.align		4
        /*0018*/ 	.byte	0x04, 0x1c
        /*001a*/ 	.short	(.L_9 - .L_8)


	//   ....[0]....
.L_8:
        /*001c*/ 	.word	0x00000010


	//----- nvinfo : EIATTR_SW_WAR
	.align		4
.L_9:
        /*0020*/ 	.byte	0x04, 0x36
        /*0022*/ 	.short	(.L_11 - .L_10)
.L_10:
        /*0024*/ 	.word	0x00000008
.L_11:


//--------------------- .nv.callgraph             --------------------------
	.section	.nv.callgraph,"",@"SHT_CUDA_CALLGRAPH"
	.align	4
	.sectionentsize	8
	.align		4
        /*0000*/ 	.word	0x00000000
	.align		4
        /*0004*/ 	.word	0xffffffff
	.align		4
        /*0008*/ 	.word	0x00000000
	.align		4
        /*000c*/ 	.word	0xfffffffe
	.align		4
        /*0010*/ 	.word	0x00000000
	.align		4
        /*0014*/ 	.word	0xfffffffd
	.align		4
        /*0018*/ 	.word	0x00000000
	.align		4
        /*001c*/ 	.word	0xfffffffc


//--------------------- .text._ZN4b40c4util11FlushKernelIvEEvv --------------------------
	.section	.text._ZN4b40c4util11FlushKernelIvEEvv,"ax",@progbits
	.align	128
        .global         _ZN4b40c4util11FlushKernelIvEEvv
        .type           _ZN4b40c4util11FlushKernelIvEEvv,@function
        .size           _ZN4b40c4util11FlushKernelIvEEvv,(.L_x_1 - _ZN4b40c4util11FlushKernelIvEEvv)
        .other          _ZN4b40c4util11FlushKernelIvEEvv,@"STO_CUDA_ENTRY STV_DEFAULT"
_ZN4b40c4util11FlushKernelIvEEvv:
.text._ZN4b40c4util11FlushKernelIvEEvv:
[----:B------:R-:W-:Y:S01]  /*0000*/  LDC R1, c[0x0][0x37c] ;  /* 0x0000df00ff017b82 */ /* 0x000fe20000000800 */
[----:B------:R-:W-:Y:S05]  /*0010*/  EXIT ;  /* 0x000000000000794d */ /* 0x000fea0003800000 */
.L_x_0:
[----:B------:R-:W-:-:S00]  /*0020*/  BRA `(.L_x_0) ;  /* 0xfffffffc00fc7947 */ /* 0x000fc0000383ffff */
[----:B------:R-:W-:-:S00]  /*0030*/  NOP ;  /* 0x0000000000007918 */ /* 0x000fc00000000000 */
        /* <DEDUP_REMOVED lines=12> */
.L_x_1:


//--------------------- .nv.shared.reserved.0     --------------------------
	.section	.nv.shared.reserved.0,"aw",@nobits
	.weak		__nv_reservedSMEM_offset_0_alias
	.size		__nv_reservedSMEM_offset_0_alias, 0, 64
	.other		__nv_reservedSMEM_offset_0_alias,@"STO_CUDA_RESERVED_SHARED STV_DEFAULT"
__nv_reservedSMEM_offset_0_alias:
	.zero		0
	.zero		64


//--------------------- .nv.constant0._ZN4b40c4util11FlushKernelIvEEvv --------------------------
	.section	.nv.constant0._ZN4b40c4util11FlushKernelIvEEvv,"a",@progbits
	.sectionflags	@""
	.align	4
.nv.constant0._ZN4b40c4util11FlushKernelIvEEvv:
	.zero		896


//--------------------- SYMBOLS --------------------------

	.type		.nv.reservedSmem.offset0,@object
	.size		.nv.reservedSmem.offset0,0x4
